	.headerflags	@"EF_CUDA_TEXMODE_UNIFIED EF_CUDA_64BIT_ADDRESS EF_CUDA_ACCELERATORS EF_CUDA_SM90 EF_CUDA_VIRTUAL_SM(EF_CUDA_SM90)"
	.elftype	@"ET_EXEC"


//--------------------- .nv.info                  --------------------------
	.section	.nv.info,"",@"SHT_CUDA_INFO"
	.align	4


	//----- nvinfo : EIATTR_REGCOUNT
	.align		4
        /*0000*/ 	.byte	0x04, 0x2f
        /*0002*/ 	.short	(.L_1 - .L_0)
	.align		4
.L_0:
        /*0004*/ 	.word	index@(triton_poi_fused__softmax_2)
        /*0008*/ 	.word	0x00000012


	//----- nvinfo : EIATTR_MIN_STACK_SIZE
	.align		4
.L_1:
        /*000c*/ 	.byte	0x04, 0x12
        /*000e*/ 	.short	(.L_3 - .L_2)
	.align		4
.L_2:
        /*0010*/ 	.word	index@(triton_poi_fused__softmax_2)
        /*0014*/ 	.word	0x00000000


	//----- nvinfo : EIATTR_FRAME_SIZE
	.align		4
.L_3:
        /*0018*/ 	.byte	0x04, 0x11
        /*001a*/ 	.short	(.L_5 - .L_4)
	.align		4
.L_4:
        /*001c*/ 	.word	index@(triton_poi_fused__softmax_2)
        /*0020*/ 	.word	0x00000000


	//----- nvinfo : EIATTR_MIN_STACK_SIZE
	.align		4
.L_5:
        /*0024*/ 	.byte	0x04, 0x12
        /*0026*/ 	.short	(.L_7 - .L_6)
	.align		4
.L_6:
        /*0028*/ 	.word	index@(triton_poi_fused__softmax_2)
        /*002c*/ 	.word	0x00000000
.L_7:


//--------------------- .nv.info.triton_poi_fused__softmax_2 --------------------------
	.section	.nv.info.triton_poi_fused__softmax_2,"",@"SHT_CUDA_INFO"
	.sectionflags	@""
	.align	4


	//----- nvinfo : EIATTR_CUDA_API_VERSION
	.align		4
        /*0000*/ 	.byte	0x04, 0x37
        /*0002*/ 	.short	(.L_9 - .L_8)
.L_8:
        /*0004*/ 	.word	0x0000007c


	//----- nvinfo : EIATTR_KPARAM_INFO
	.align		4
.L_9:
        /*0008*/ 	.byte	0x04, 0x17
        /*000a*/ 	.short	(.L_11 - .L_10)
.L_10:
        /*000c*/ 	.word	0x00000000
        /*0010*/ 	.short	0x0002
        /*0012*/ 	.short	0x0010
        /*0014*/ 	.byte	0x00, 0xf0, 0x11, 0x00


	//----- nvinfo : EIATTR_KPARAM_INFO
	.align		4
.L_11:
        /*0018*/ 	.byte	0x04, 0x17
        /*001a*/ 	.short	(.L_13 - .L_12)
.L_12:
        /*001c*/ 	.word	0x00000000
        /*0020*/ 	.short	0x0001
        /*0022*/ 	.short	0x0008
        /*0024*/ 	.byte	0x00, 0xf4, 0x21, 0x00


	//----- nvinfo : EIATTR_KPARAM_INFO
	.align		4
.L_13:
        /*0028*/ 	.byte	0x04, 0x17
        /*002a*/ 	.short	(.L_15 - .L_14)
.L_14:
        /*002c*/ 	.word	0x00000000
        /*0030*/ 	.short	0x0000
        /*0032*/ 	.short	0x0000
        /*0034*/ 	.byte	0x00, 0xf4, 0x21, 0x00


	//----- nvinfo : EIATTR_SPARSE_MMA_MASK
	.align		4
.L_15:
        /*0038*/ 	.byte	0x03, 0x50
        /*003a*/ 	.short	0x0000


	//----- nvinfo : EIATTR_MAXREG_COUNT
	.align		4
        /*003c*/ 	.byte	0x03, 0x1b
        /*003e*/ 	.short	0x00ff


	//----- nvinfo : EIATTR_EXIT_INSTR_OFFSETS
	.align		4
        /*0040*/ 	.byte	0x04, 0x1c
        /*0042*/ 	.short	(.L_17 - .L_16)


	//   ....[0]....
.L_16:
        /*0044*/ 	.word	0x00000360


	//   ....[1]....
        /*0048*/ 	.word	0x00000380


	//----- nvinfo : EIATTR_REQNTID
	.align		4
.L_17:
        /*004c*/ 	.byte	0x04, 0x10
        /*004e*/ 	.short	(.L_19 - .L_18)
.L_18:
        /*0050*/ 	.word	0x00000080
        /*0054*/ 	.word	0x00000001
        /*0058*/ 	.word	0x00000001


	//----- nvinfo : EIATTR_CBANK_PARAM_SIZE
	.align		4
.L_19:
        /*005c*/ 	.byte	0x03, 0x19
        /*005e*/ 	.short	0x0014


	//----- nvinfo : EIATTR_PARAM_CBANK
	.align		4
        /*0060*/ 	.byte	0x04, 0x0a
        /*0062*/ 	.short	(.L_21 - .L_20)
	.align		4
.L_20:
        /*0064*/ 	.word	index@(.nv.constant0.triton_poi_fused__softmax_2)
        /*0068*/ 	.short	0x0210
        /*006a*/ 	.short	0x0014


	//----- nvinfo : EIATTR_SW_WAR
	.align		4
.L_21:
        /*006c*/ 	.byte	0x04, 0x36
        /*006e*/ 	.short	(.L_23 - .L_22)
.L_22:
        /*0070*/ 	.word	0x00000008
.L_23:


//--------------------- .nv.callgraph             --------------------------
	.section	.nv.callgraph,"",@"SHT_CUDA_CALLGRAPH"
	.align	4
	.sectionentsize	8
	.align		4
        /*0000*/ 	.word	0x00000000
	.align		4
        /*0004*/ 	.word	0xffffffff
	.align		4
        /*0008*/ 	.word	0x00000000
	.align		4
        /*000c*/ 	.word	0xfffffffe
	.align		4
        /*0010*/ 	.word	0x00000000
	.align		4
        /*0014*/ 	.word	0xfffffffd
	.align		4
        /*0018*/ 	.word	0x00000000
	.align		4
        /*001c*/ 	.word	0xfffffffc


//--------------------- .text.triton_poi_fused__softmax_2 --------------------------
	.section	.text.triton_poi_fused__softmax_2,"ax",@progbits
	.align	128
        .global         triton_poi_fused__softmax_2
        .type           triton_poi_fused__softmax_2,@function
        .size           triton_poi_fused__softmax_2,(.L_x_1 - triton_poi_fused__softmax_2)
        .other          triton_poi_fused__softmax_2,@"STO_CUDA_ENTRY STV_DEFAULT"
triton_poi_fused__softmax_2:
.text.triton_poi_fused__softmax_2:
[----:B------:R-:W0:Y:S02]  /*0000*/  LDC R1, c[0x0][0x28] ;  /* 0x00000a00ff017b82 */ /* 0x000e240000000800 */
[----:B------:R-:W1:Y:S01]  /*0010*/  S2R R0, SR_TID.X ;  /* 0x0000000000007919 */ /* 0x000e620000002100 */
[----:B------:R-:W2:Y:S01]  /*0020*/  LDC.64 R2, c[0x0][0x210] ;  /* 0x00008400ff027b82 */ /* 0x000ea20000000a00 */
[----:B------:R-:W-:Y:S02]  /*0030*/  MOV R6, RZ ;  /* 0x000000ff00067202 */ /* 0x000fe40000000f00 */
[----:B------:R-:W-:Y:S01]  /*0040*/  CS2R R10, SRZ ;  /* 0x00000000000a7805 */ /* 0x000fe2000001ff00 */
[----:B------:R-:W3:Y:S01]  /*0050*/  S2R R7, SR_CTAID.X ;  /* 0x0000000000077919 */ /* 0x000ee20000002500 */
[----:B------:R-:W-:Y:S01]  /*0060*/  CS2R R12, SRZ ;  /* 0x00000000000c7805 */ /* 0x000fe2000001ff00 */
[----:B------:R-:W-:Y:S01]  /*0070*/  ULDC.64 UR4, c[0x0][0x208] ;  /* 0x0000820000047ab9 */ /* 0x000fe20000000a00 */
[----:B-1----:R-:W-:Y:S02]  /*0080*/  SHF.L.U32 R0, R0, 0x1, RZ ;  /* 0x0000000100007819 */ /* 0x002fe400000006ff */
[----:B---3--:R-:W-:-:S02]  /*0090*/  SHF.R.S32.HI R4, RZ, 0x17, R7 ;  /* 0x00000017ff047819 */ /* 0x008fc40000011407 */
[----:B------:R-:W-:Y:S02]  /*00a0*/  LOP3.LUT R0, R0, 0xfe, RZ, 0xc0, !PT ;  /* 0x000000fe00007812 */ /* 0x000fe400078ec0ff */
[----:B------:R-:W-:Y:S02]  /*00b0*/  SGXT R4, R4, 0x1 ;  /* 0x000000010404781a */ /* 0x000fe40000000200 */
[----:B------:R-:W-:Y:S01]  /*00c0*/  LEA R7, R7, R0, 0x8 ;  /* 0x0000000007077211 */ /* 0x000fe200078e40ff */
[----:B------:R-:W-:-:S03]  /*00d0*/  HFMA2.MMA R0, -RZ, RZ, 0, 0 ;  /* 0x00000000ff007435 */ /* 0x000fc600000001ff */
[----:B------:R-:W-:Y:S02]  /*00e0*/  LEA.HI R4, R4, R7, RZ, 0x2 ;  /* 0x0000000704047211 */ /* 0x000fe400078f10ff */
[----:B------:R-:W-:Y:S02]  /*00f0*/  ISETP.GE.AND P4, PT, R7, 0x100, PT ;  /* 0x000001000700780c */ /* 0x000fe40003f86270 */
[----:B------:R-:W-:-:S05]  /*0100*/  LOP3.LUT R9, R4, 0xfffffffc, RZ, 0xc0, !PT ;  /* 0xfffffffc04097812 */ /* 0x000fca00078ec0ff */
[----:B--2---:R-:W-:Y:S01]  /*0110*/  IMAD.WIDE R8, R9, 0x4, R2 ;  /* 0x0000000409087825 */ /* 0x004fe200078e0202 */
[----:B------:R-:W-:-:S05]  /*0120*/  CS2R R14, SRZ ;  /* 0x00000000000e7805 */ /* 0x000fca000001ff00 */
[----:B------:R-:W2:Y:S04]  /*0130*/  @!P4 LDG.E.EL R0, desc[UR4][R8.64] ;  /* 0x000000040800c981 */ /* 0x000ea8000c2e1900 */
[----:B------:R-:W2:Y:S04]  /*0140*/  @!P4 LDG.E.EL R11, desc[UR4][R8.64+0x4] ;  /* 0x00000404080bc981 */ /* 0x000ea8000c2e1900 */
[----:B------:R-:W3:Y:S04]  /*0150*/  @!P4 LDG.E.EL R6, desc[UR4][R8.64] ;  /* 0x000000040806c981 */ /* 0x000ee8000c2e1900 */
[----:B------:R-:W3:Y:S04]  /*0160*/  @!P4 LDG.E.EL R13, desc[UR4][R8.64+0x4] ;  /* 0x00000404080dc981 */ /* 0x000ee8000c2e1900 */
[----:B------:R-:W4:Y:S04]  /*0170*/  @!P4 LDG.E.EL R10, desc[UR4][R8.64+0x8] ;  /* 0x00000804080ac981 */ /* 0x000f28000c2e1900 */
[----:B------:R-:W5:Y:S04]  /*0180*/  @!P4 LDG.E.EL R12, desc[UR4][R8.64+0x8] ;  /* 0x00000804080cc981 */ /* 0x000f68000c2e1900 */
[----:B------:R-:W5:Y:S04]  /*0190*/  @!P4 LDG.E.EL R14, desc[UR4][R8.64+0xc] ;  /* 0x00000c04080ec981 */ /* 0x000f68000c2e1900 */
[----:B------:R-:W5:Y:S01]  /*01a0*/  @!P4 LDG.E.EL R15, desc[UR4][R8.64+0xc] ;  /* 0x00000c04080fc981 */ /* 0x000f62000c2e1900 */
[----:B------:R-:W-:Y:S01]  /*01b0*/  CS2R R4, SRZ ;  /* 0x0000000000047805 */ /* 0x000fe2000001ff00 */
[----:B------:R-:W-:-:S05]  /*01c0*/  IMAD.WIDE R2, R7, 0x4, R2 ;  /* 0x0000000407027825 */ /* 0x000fca00078e0202 */
[----:B------:R1:W5:Y:S02]  /*01d0*/  @!P4 LDG.E.64 R4, desc[UR4][R2.64] ;  /* 0x000000040204c981 */ /* 0x000364000c1e1b00 */
[----:B-1----:R-:W1:Y:S02]  /*01e0*/  LDC.64 R2, c[0x0][0x218] ;  /* 0x00008600ff027b82 */ /* 0x002e640000000a00 */
[----:B-1----:R-:W-:-:S04]  /*01f0*/  IMAD.WIDE R2, R7, 0x4, R2 ;  /* 0x0000000407027825 */ /* 0x002fc800078e0202 */
[----:B--2---:R-:W-:Y:S01]  /*0200*/  FADD R11, R11, R0 ;  /* 0x000000000b0b7221 */ /* 0x004fe20000000000 */
[----:B---3--:R-:W-:-:S03]  /*0210*/  FADD R13, R13, R6 ;  /* 0x000000060d0d7221 */ /* 0x008fc60000000000 */
[----:B----4-:R-:W-:Y:S01]  /*0220*/  FADD R11, R11, R10 ;  /* 0x0000000a0b0b7221 */ /* 0x010fe20000000000 */
[----:B-----5:R-:W-:-:S03]  /*0230*/  FADD R12, R13, R12 ;  /* 0x0000000c0d0c7221 */ /* 0x020fc60000000000 */
[----:B------:R-:W-:Y:S01]  /*0240*/  FADD R11, R11, R14 ;  /* 0x0000000e0b0b7221 */ /* 0x000fe20000000000 */
[----:B------:R-:W-:-:S04]  /*0250*/  FADD R12, R12, R15 ;  /* 0x0000000f0c0c7221 */ /* 0x000fc80000000000 */
[C---:B------:R-:W-:Y:S02]  /*0260*/  FSETP.GT.AND P0, PT, |R11|.reuse, 8.50705917302346158658e+37, PT ;  /* 0x7e8000000b00780b */ /* 0x040fe40003f04200 */
[----:B------:R-:W-:Y:S02]  /*0270*/  FSETP.GEU.AND P2, PT, |R11|, 1.175494350822287508e-38, PT ;  /* 0x008000000b00780b */ /* 0x000fe40003f4e200 */
[C---:B------:R-:W-:Y:S02]  /*0280*/  FSETP.GT.AND P1, PT, |R12|.reuse, 8.50705917302346158658e+37, PT ;  /* 0x7e8000000c00780b */ /* 0x040fe40003f24200 */
[----:B------:R-:W-:-:S07]  /*0290*/  FSETP.GEU.AND P3, PT, |R12|, 1.175494350822287508e-38, PT ;  /* 0x008000000c00780b */ /* 0x000fce0003f6e200 */
[----:B------:R-:W-:Y:S01]  /*02a0*/  @P0 FMUL R11, R11, 0.25 ;  /* 0x3e8000000b0b0820 */ /* 0x000fe20000400000 */
[----:B------:R-:W-:-:S03]  /*02b0*/  @P0 FMUL R4, R4, 0.25 ;  /* 0x3e80000004040820 */ /* 0x000fc60000400000 */
[----:B------:R-:W-:Y:S01]  /*02c0*/  @P1 FMUL R12, R12, 0.25 ;  /* 0x3e8000000c0c1820 */ /* 0x000fe20000400000 */
[----:B------:R-:W-:Y:S01]  /*02d0*/  @!P2 FMUL R11, R11, 16777216 ;  /* 0x4b8000000b0ba820 */ /* 0x000fe20000400000 */
[----:B------:R-:W-:Y:S01]  /*02e0*/  @P1 FMUL R5, R5, 0.25 ;  /* 0x3e80000005051820 */ /* 0x000fe20000400000 */
[----:B------:R-:W-:Y:S01]  /*02f0*/  @!P2 FMUL R4, R4, 16777216 ;  /* 0x4b8000000404a820 */ /* 0x000fe20000400000 */
[----:B------:R-:W-:Y:S02]  /*0300*/  @!P3 FMUL R12, R12, 16777216 ;  /* 0x4b8000000c0cb820 */ /* 0x000fe40000400000 */
[----:B------:R-:W-:Y:S01]  /*0310*/  @!P3 FMUL R5, R5, 16777216 ;  /* 0x4b8000000505b820 */ /* 0x000fe20000400000 */
[----:B------:R-:W1:Y:S08]  /*0320*/  MUFU.RCP R11, R11 ;  /* 0x0000000b000b7308 */ /* 0x000e700000001000 */
[----:B------:R-:W2:Y:S01]  /*0330*/  MUFU.RCP R12, R12 ;  /* 0x0000000c000c7308 */ /* 0x000ea20000001000 */
[----:B-1----:R-:W-:Y:S01]  /*0340*/  FMUL R4, R11, R4 ;  /* 0x000000040b047220 */ /* 0x002fe20000400000 */
[----:B--2---:R-:W-:Y:S01]  /*0350*/  FMUL R5, R12, R5 ;  /* 0x000000050c057220 */ /* 0x004fe20000400000 */
[----:B------:R-:W-:Y:S06]  /*0360*/  @P4 EXIT ;  /* 0x000000000000494d */ /* 0x000fec0003800000 */
[----:B------:R-:W-:Y:S01]  /*0370*/  STG.E.64 desc[UR4][R2.64], R4 ;  /* 0x0000000402007986 */ /* 0x000fe2000c101b04 */
[----:B------:R-:W-:Y:S05]  /*0380*/  EXIT ;  /* 0x000000000000794d */ /* 0x000fea0003800000 */
.L_x_0:
[----:B------:R-:W-:-:S00]  /*0390*/  BRA `(.L_x_0) ;  /* 0xfffffffc00fc7947 */ /* 0x000fc0000383ffff */
[----:B------:R-:W-:-:S00]  /*03a0*/  NOP ;  /* 0x0000000000007918 */ /* 0x000fc00000000000 */
        /* <DEDUP_REMOVED lines=13> */
.L_x_1:


//--------------------- .nv.constant0.triton_poi_fused__softmax_2 --------------------------
	.section	.nv.constant0.triton_poi_fused__softmax_2,"a",@progbits
	.sectionflags	@""
	.align	4
.nv.constant0.triton_poi_fused__softmax_2:
	.zero		548
